//
// Generated by NVIDIA NVVM Compiler
//
// Compiler Build ID: CL-36424714
// Cuda compilation tools, release 13.0, V13.0.88
// Based on NVVM 20.0.0
//

.version 9.0
.target sm_100
.address_size 64

	// .globl	_Z10scanKernelPii
// _ZZ10scanKernelPiiE4temp has been demoted

.visible .entry _Z10scanKernelPii(
	.param .u64 .ptr .align 1 _Z10scanKernelPii_param_0,
	.param .u32 _Z10scanKernelPii_param_1
)
{
	.reg .pred 	%p<6>;
	.reg .b32 	%r<28>;
	.reg .b64 	%rd<5>;
	// demoted variable
	.shared .align 4 .b8 _ZZ10scanKernelPiiE4temp[1024];
	ld.param.u64 	%rd2, [_Z10scanKernelPii_param_0];
	ld.param.u32 	%r11, [_Z10scanKernelPii_param_1];
	cvta.to.global.u64 	%rd3, %rd2;
	mov.u32 	%r1, %tid.x;
	mov.u32 	%r13, %ctaid.x;
	mov.u32 	%r2, %ntid.x;
	mad.lo.s32 	%r3, %r13, %r2, %r1;
	setp.ge.s32 	%p1, %r3, %r11;
	mul.wide.s32 	%rd4, %r3, 4;
	add.s64 	%rd1, %rd3, %rd4;
	mov.b32 	%r25, 0;
	@%p1 bra 	$L__BB0_2;
	ld.global.u32 	%r25, [%rd1];
$L__BB0_2:
	shl.b32 	%r14, %r1, 2;
	mov.u32 	%r15, _ZZ10scanKernelPiiE4temp;
	add.s32 	%r6, %r15, %r14;
	st.shared.u32 	[%r6], %r25;
	bar.sync 	0;
	setp.lt.u32 	%p2, %r2, 2;
	@%p2 bra 	$L__BB0_7;
	mov.b32 	%r26, 1;
$L__BB0_4:
	setp.lt.u32 	%p3, %r1, %r26;
	mov.b32 	%r27, 0;
	@%p3 bra 	$L__BB0_6;
	sub.s32 	%r18, %r1, %r26;
	shl.b32 	%r19, %r18, 2;
	add.s32 	%r21, %r15, %r19;
	ld.shared.u32 	%r27, [%r21];
$L__BB0_6:
	bar.sync 	0;
	ld.shared.u32 	%r22, [%r6];
	add.s32 	%r23, %r22, %r27;
	st.shared.u32 	[%r6], %r23;
	bar.sync 	0;
	shl.b32 	%r26, %r26, 1;
	setp.lt.u32 	%p4, %r26, %r2;
	@%p4 bra 	$L__BB0_4;
$L__BB0_7:
	setp.ge.s32 	%p5, %r3, %r11;
	@%p5 bra 	$L__BB0_9;
	ld.shared.u32 	%r24, [%r6];
	st.global.u32 	[%rd1], %r24;
$L__BB0_9:
	ret;

}


// ===== COMPILED SASS (sm_100) =====

	.target	sm_100

	.elftype	@"ET_EXEC"


//--------------------- .note.nv.tkinfo           --------------------------
	.section	.note.nv.tkinfo,"",@"SHT_NOTE"
	.sectionflags	@"SHF_NOTE_NV_TKINFO"
	.tkinfo
        /*0018*/ 	.word	0x00000002
        /*0030*/ 	.string	""
        /*0030*/ 	.string	"ptxas"
        /*0030*/ 	.string	"Cuda compilation tools, release 13.0, V13.0.88"
        /*0030*/ 	.string	"Build cuda_13.0.r13.0/compiler.36424714_0"
        /*0030*/ 	.string	"-arch sm_100 -m 64 "



//--------------------- .note.nv.cuinfo           --------------------------
	.section	.note.nv.cuinfo,"",@"SHT_NOTE"
	.sectionflags	@"SHF_NOTE_NV_CUINFO"
        /*0018*/ 	.short	0x0002
        /*001a*/ 	.short	0x0064
        /*001c*/ 	.short	0x0082
	.zero		2


//--------------------- .nv.info                  --------------------------
	.section	.nv.info,"",@"SHT_CUDA_INFO"
	.align	4


	//----- nvinfo : EIATTR_REGCOUNT
	.align		4
        /*0000*/ 	.byte	0x04, 0x2f
        /*0002*/ 	.short	(.L_1 - .L_0)
	.align		4
.L_0:
        /*0004*/ 	.word	index@(_Z10scanKernelPii)
        /*0008*/ 	.word	0x0000000e


	//----- nvinfo : EIATTR_FRAME_SIZE
	.align		4
.L_1:
        /*000c*/ 	.byte	0x04, 0x11
        /*000e*/ 	.short	(.L_3 - .L_2)
	.align		4
.L_2:
        /*0010*/ 	.word	index@(_Z10scanKernelPii)
        /*0014*/ 	.word	0x00000000


	//----- nvinfo : EIATTR_MIN_STACK_SIZE
	.align		4
.L_3:
        /*0018*/ 	.byte	0x04, 0x12
        /*001a*/ 	.short	(.L_5 - .L_4)
	.align		4
.L_4:
        /*001c*/ 	.word	index@(_Z10scanKernelPii)
        /*0020*/ 	.word	0x00000000
.L_5:


//--------------------- .nv.compat                --------------------------
	.section	.nv.compat,"",@"SHT_CUDA_COMPAT_INFO"
	.align	4
        /*0000*/ 	.byte	0x02, 0x09, 0x00, 0x00, 0x02, 0x02, 0x01, 0x00, 0x02, 0x05, 0x05, 0x00, 0x03, 0x07, 0x01, 0x01
        /*0010*/ 	.byte	0x02, 0x03, 0x00, 0x00, 0x02, 0x06, 0x01, 0x00, 0x04, 0x0b, 0x08, 0x00, 0x09, 0x00, 0x00, 0x00
        /*0020*/ 	.byte	0x00, 0x00, 0x00, 0x00


//--------------------- .nv.info._Z10scanKernelPii --------------------------
	.section	.nv.info._Z10scanKernelPii,"",@"SHT_CUDA_INFO"
	.sectionflags	@""
	.align	4


	//----- nvinfo : EIATTR_CUDA_API_VERSION
	.align		4
        /*0000*/ 	.byte	0x04, 0x37
        /*0002*/ 	.short	(.L_7 - .L_6)
.L_6:
        /*0004*/ 	.word	0x00000082


	//----- nvinfo : EIATTR_KPARAM_INFO
	.align		4
.L_7:
        /*0008*/ 	.byte	0x04, 0x17
        /*000a*/ 	.short	(.L_9 - .L_8)
.L_8:
        /*000c*/ 	.word	0x00000000
        /*0010*/ 	.short	0x0001
        /*0012*/ 	.short	0x0008
        /*0014*/ 	.byte	0x00, 0xf0, 0x11, 0x00


	//----- nvinfo : EIATTR_KPARAM_INFO
	.align		4
.L_9:
        /*0018*/ 	.byte	0x04, 0x17
        /*001a*/ 	.short	(.L_11 - .L_10)
.L_10:
        /*001c*/ 	.word	0x00000000
        /*0020*/ 	.short	0x0000
        /*0022*/ 	.short	0x0000
        /*0024*/ 	.byte	0x00, 0xf5, 0x21, 0x00


	//----- nvinfo : EIATTR_SPARSE_MMA_MASK
	.align		4
.L_11:
        /*0028*/ 	.byte	0x03, 0x50
        /*002a*/ 	.short	0x0000


	//----- nvinfo : EIATTR_MAXREG_COUNT
	.align		4
        /*002c*/ 	.byte	0x03, 0x1b
        /*002e*/ 	.short	0x00ff


	//----- nvinfo : EIATTR_NUM_BARRIERS
	.align		4
        /*0030*/ 	.byte	0x02, 0x4c
        /*0032*/ 	.byte	0x01
	.zero		1


	//----- nvinfo : EIATTR_MERCURY_ISA_VERSION
	.align		4
        /*0034*/ 	.byte	0x03, 0x5f
        /*0036*/ 	.short	0x0101


	//----- nvinfo : EIATTR_VRC_CTA_INIT_COUNT
	.align		4
        /*0038*/ 	.byte	0x02, 0x4a
	.zero		1
	.zero		1


	//----- nvinfo : EIATTR_EXIT_INSTR_OFFSETS
	.align		4
        /*003c*/ 	.byte	0x04, 0x1c
        /*003e*/ 	.short	(.L_13 - .L_12)


	//   ....[0]....
.L_12:
        /*0040*/ 	.word	0x00000240


	//   ....[1]....
        /*0044*/ 	.word	0x00000270


	//----- nvinfo : EIATTR_CBANK_PARAM_SIZE
	.align		4
.L_13:
        /*0048*/ 	.byte	0x03, 0x19
        /*004a*/ 	.short	0x000c


	//----- nvinfo : EIATTR_PARAM_CBANK
	.align		4
        /*004c*/ 	.byte	0x04, 0x0a
        /*004e*/ 	.short	(.L_15 - .L_14)
	.align		4
.L_14:
        /*0050*/ 	.word	index@(.nv.constant0._Z10scanKernelPii)
        /*0054*/ 	.short	0x0380
        /*0056*/ 	.short	0x000c


	//----- nvinfo : EIATTR_SW_WAR
	.align		4
.L_15:
        /*0058*/ 	.byte	0x04, 0x36
        /*005a*/ 	.short	(.L_17 - .L_16)
.L_16:
        /*005c*/ 	.word	0x00000008
.L_17:


//--------------------- .nv.callgraph             --------------------------
	.section	.nv.callgraph,"",@"SHT_CUDA_CALLGRAPH"
	.align	4
	.sectionentsize	8
	.align		4
        /*0000*/ 	.word	0x00000000
	.align		4
        /*0004*/ 	.word	0xffffffff
	.align		4
        /*0008*/ 	.word	0x00000000
	.align		4
        /*000c*/ 	.word	0xfffffffe
	.align		4
        /*0010*/ 	.word	0x00000000
	.align		4
        /*0014*/ 	.word	0xfffffffd
	.align		4
        /*0018*/ 	.word	0x00000000
	.align		4
        /*001c*/ 	.word	0xfffffffc


//--------------------- .text._Z10scanKernelPii   --------------------------
	.section	.text._Z10scanKernelPii,"ax",@progbits
	.align	128
        .global         _Z10scanKernelPii
        .type           _Z10scanKernelPii,@function
        .size           _Z10scanKernelPii,(.L_x_3 - _Z10scanKernelPii)
        .other          _Z10scanKernelPii,@"STO_CUDA_ENTRY STV_DEFAULT"
_Z10scanKernelPii:
.text._Z10scanKernelPii:
[----:B------:R-:W-:Y:S01]  /*0000*/  LDC R1, c[0x0][0x37c] ;  /* 0x0000df00ff017b82 */ /* 0x000fe20000000800 */
[----:B------:R-:W0:Y:S07]  /*0010*/  S2R R6, SR_TID.X ;  /* 0x0000000000067919 */ /* 0x000e2e0000002100 */
[----:B------:R-:W0:Y:S01]  /*0020*/  S2UR UR4, SR_CTAID.X ;  /* 0x00000000000479c3 */ /* 0x000e220000002500 */
[----:B------:R-:W1:Y:S01]  /*0030*/  LDCU UR5, c[0x0][0x388] ;  /* 0x00007100ff0577ac */ /* 0x000e620008000800 */
[----:B------:R-:W-:Y:S01]  /*0040*/  IMAD.MOV.U32 R0, RZ, RZ, RZ ;  /* 0x000000ffff007224 */ /* 0x000fe200078e00ff */
[----:B------:R-:W2:Y:S05]  /*0050*/  LDCU.64 UR6, c[0x0][0x358] ;  /* 0x00006b00ff0677ac */ /* 0x000eaa0008000a00 */
[----:B------:R-:W0:Y:S08]  /*0060*/  LDC R11, c[0x0][0x360] ;  /* 0x0000d800ff0b7b82 */ /* 0x000e300000000800 */
[----:B------:R-:W3:Y:S01]  /*0070*/  LDC.64 R2, c[0x0][0x380] ;  /* 0x0000e000ff027b82 */ /* 0x000ee20000000a00 */
[----:B0-----:R-:W-:-:S05]  /*0080*/  IMAD R5, R11, UR4, R6 ;  /* 0x000000040b057c24 */ /* 0x001fca000f8e0206 */
[C---:B-1----:R-:W-:Y:S01]  /*0090*/  ISETP.GE.AND P0, PT, R5.reuse, UR5, PT ;  /* 0x0000000505007c0c */ /* 0x042fe2000bf06270 */
[----:B---3--:R-:W-:-:S12]  /*00a0*/  IMAD.WIDE R2, R5, 0x4, R2 ;  /* 0x0000000405027825 */ /* 0x008fd800078e0202 */
[----:B--2---:R-:W2:Y:S01]  /*00b0*/  @!P0 LDG.E R0, desc[UR6][R2.64] ;  /* 0x0000000602008981 */ /* 0x004ea2000c1e1900 */
[----:B------:R-:W0:Y:S01]  /*00c0*/  S2UR UR5, SR_CgaCtaId ;  /* 0x00000000000579c3 */ /* 0x000e220000008800 */
[----:B------:R-:W-:Y:S01]  /*00d0*/  UMOV UR4, 0x400 ;  /* 0x0000040000047882 */ /* 0x000fe20000000000 */
[----:B------:R-:W-:Y:S01]  /*00e0*/  ISETP.GE.U32.AND P0, PT, R11, 0x2, PT ;  /* 0x000000020b00780c */ /* 0x000fe20003f06070 */
[----:B0-----:R-:W-:-:S06]  /*00f0*/  ULEA UR4, UR5, UR4, 0x18 ;  /* 0x0000000405047291 */ /* 0x001fcc000f8ec0ff */
[----:B------:R-:W-:-:S05]  /*0100*/  LEA R7, R6, UR4, 0x2 ;  /* 0x0000000406077c11 */ /* 0x000fca000f8e10ff */
[----:B--2---:R0:W-:Y:S01]  /*0110*/  STS [R7], R0 ;  /* 0x0000000007007388 */ /* 0x0041e20000000800 */
[----:B------:R-:W-:Y:S06]  /*0120*/  BAR.SYNC.DEFER_BLOCKING 0x0 ;  /* 0x0000000000007b1d */ /* 0x000fec0000010000 */
[----:B------:R-:W-:Y:S05]  /*0130*/  @!P0 BRA `(.L_x_0) ;  /* 0x0000000000388947 */ /* 0x000fea0003800000 */
[----:B------:R-:W-:-:S05]  /*0140*/  UMOV UR5, 0x1 ;  /* 0x0000000100057882 */ /* 0x000fca0000000000 */
.L_x_1:
[----:B------:R-:W-:Y:S01]  /*0150*/  ISETP.GE.U32.AND P0, PT, R6, UR5, PT ;  /* 0x0000000506007c0c */ /* 0x000fe2000bf06070 */
[----:B01----:R-:W-:-:S12]  /*0160*/  IMAD.MOV.U32 R0, RZ, RZ, RZ ;  /* 0x000000ffff007224 */ /* 0x003fd800078e00ff */
[----:B------:R-:W-:Y:S01]  /*0170*/  @P0 VIADD R4, R6, -UR5 ;  /* 0x8000000506040c36 */ /* 0x000fe20008000000 */
[----:B------:R-:W-:-:S04]  /*0180*/  USHF.L.U32 UR5, UR5, 0x1, URZ ;  /* 0x0000000105057899 */ /* 0x000fc800080006ff */
[----:B------:R-:W-:-:S05]  /*0190*/  @P0 LEA R4, R4, UR4, 0x2 ;  /* 0x0000000404040c11 */ /* 0x000fca000f8e10ff */
[----:B------:R-:W-:Y:S01]  /*01a0*/  @P0 LDS R0, [R4] ;  /* 0x0000000004000984 */ /* 0x000fe20000000800 */
[----:B------:R-:W-:Y:S01]  /*01b0*/  BAR.SYNC.DEFER_BLOCKING 0x0 ;  /* 0x0000000000007b1d */ /* 0x000fe20000010000 */
[----:B------:R-:W-:-:S05]  /*01c0*/  ISETP.LE.U32.AND P0, PT, R11, UR5, PT ;  /* 0x000000050b007c0c */ /* 0x000fca000bf03070 */
[----:B------:R-:W0:Y:S02]  /*01d0*/  LDS R9, [R7] ;  /* 0x0000000007097984 */ /* 0x000e240000000800 */
[----:B0-----:R-:W-:-:S05]  /*01e0*/  IMAD.IADD R0, R9, 0x1, R0 ;  /* 0x0000000109007824 */ /* 0x001fca00078e0200 */
[----:B------:R1:W-:Y:S01]  /*01f0*/  STS [R7], R0 ;  /* 0x0000000007007388 */ /* 0x0003e20000000800 */
[----:B------:R-:W-:Y:S06]  /*0200*/  BAR.SYNC.DEFER_BLOCKING 0x0 ;  /* 0x0000000000007b1d */ /* 0x000fec0000010000 */
[----:B------:R-:W-:Y:S05]  /*0210*/  @!P0 BRA `(.L_x_1) ;  /* 0xfffffffc00cc8947 */ /* 0x000fea000383ffff */
.L_x_0:
[----:B------:R-:W2:Y:S02]  /*0220*/  LDCU UR4, c[0x0][0x388] ;  /* 0x00007100ff0477ac */ /* 0x000ea40008000800 */
[----:B--2---:R-:W-:-:S13]  /*0230*/  ISETP.GE.AND P0, PT, R5, UR4, PT ;  /* 0x0000000405007c0c */ /* 0x004fda000bf06270 */
[----:B------:R-:W-:Y:S05]  /*0240*/  @P0 EXIT ;  /* 0x000000000000094d */ /* 0x000fea0003800000 */
[----:B01----:R-:W0:Y:S04]  /*0250*/  LDS R7, [R7] ;  /* 0x0000000007077984 */ /* 0x003e280000000800 */
[----:B0-----:R-:W-:Y:S01]  /*0260*/  STG.E desc[UR6][R2.64], R7 ;  /* 0x0000000702007986 */ /* 0x001fe2000c101906 */
[----:B------:R-:W-:Y:S05]  /*0270*/  EXIT ;  /* 0x000000000000794d */ /* 0x000fea0003800000 */
.L_x_2:
[----:B------:R-:W-:-:S00]  /*0280*/  BRA `(.L_x_2) ;  /* 0xfffffffc00fc7947 */ /* 0x000fc0000383ffff */
[----:B------:R-:W-:-:S00]  /*0290*/  NOP ;  /* 0x0000000000007918 */ /* 0x000fc00000000000 */
        /* <DEDUP_REMOVED lines=14> */
.L_x_3:


//--------------------- .nv.shared._Z10scanKernelPii --------------------------
	.section	.nv.shared._Z10scanKernelPii,"aw",@nobits
	.sectionflags	@""
	.align	4
.nv.shared._Z10scanKernelPii:
	.zero		2048


//--------------------- .nv.shared.reserved.0     --------------------------
	.section	.nv.shared.reserved.0,"aw",@nobits
	.weak		__nv_reservedSMEM_offset_0_alias
	.size		__nv_reservedSMEM_offset_0_alias, 0, 64
	.other		__nv_reservedSMEM_offset_0_alias,@"STO_CUDA_RESERVED_SHARED STV_DEFAULT"
__nv_reservedSMEM_offset_0_alias:
	.zero		0
	.zero		64


//--------------------- .nv.constant0._Z10scanKernelPii --------------------------
	.section	.nv.constant0._Z10scanKernelPii,"a",@progbits
	.sectionflags	@""
	.align	4
.nv.constant0._Z10scanKernelPii:
	.zero		908


//--------------------- SYMBOLS --------------------------

	.type		.nv.reservedSmem.offset0,@object
	.size		.nv.reservedSmem.offset0,0x4
	.type		.nv.reservedSmem.cap,@object
	.size		.nv.reservedSmem.cap,0x4
